//
// Generated by NVIDIA NVVM Compiler
//
// Compiler Build ID: CL-36424714
// Cuda compilation tools, release 13.0, V13.0.88
// Based on NVVM 20.0.0
//

.version 9.0
.target sm_100
.address_size 64

	// .globl	_Z3addPiS_S_

.visible .entry _Z3addPiS_S_(
	.param .u64 .ptr .align 1 _Z3addPiS_S__param_0,
	.param .u64 .ptr .align 1 _Z3addPiS_S__param_1,
	.param .u64 .ptr .align 1 _Z3addPiS_S__param_2
)
{
	.reg .b32 	%r<31>;
	.reg .b64 	%rd<7>;

	ld.param.u64 	%rd1, [_Z3addPiS_S__param_0];
	ld.param.u64 	%rd2, [_Z3addPiS_S__param_1];
	ld.param.u64 	%rd3, [_Z3addPiS_S__param_2];
	cvta.to.global.u64 	%rd4, %rd1;
	cvta.to.global.u64 	%rd5, %rd2;
	cvta.to.global.u64 	%rd6, %rd3;
	ld.global.u32 	%r1, [%rd4];
	ld.global.u32 	%r2, [%rd5];
	add.s32 	%r3, %r2, %r1;
	st.global.u32 	[%rd6], %r3;
	ld.global.u32 	%r4, [%rd4+4];
	ld.global.u32 	%r5, [%rd5+4];
	add.s32 	%r6, %r5, %r4;
	st.global.u32 	[%rd6+4], %r6;
	ld.global.u32 	%r7, [%rd4+8];
	ld.global.u32 	%r8, [%rd5+8];
	add.s32 	%r9, %r8, %r7;
	st.global.u32 	[%rd6+8], %r9;
	ld.global.u32 	%r10, [%rd4+12];
	ld.global.u32 	%r11, [%rd5+12];
	add.s32 	%r12, %r11, %r10;
	st.global.u32 	[%rd6+12], %r12;
	ld.global.u32 	%r13, [%rd4+16];
	ld.global.u32 	%r14, [%rd5+16];
	add.s32 	%r15, %r14, %r13;
	st.global.u32 	[%rd6+16], %r15;
	ld.global.u32 	%r16, [%rd4+20];
	ld.global.u32 	%r17, [%rd5+20];
	add.s32 	%r18, %r17, %r16;
	st.global.u32 	[%rd6+20], %r18;
	ld.global.u32 	%r19, [%rd4+24];
	ld.global.u32 	%r20, [%rd5+24];
	add.s32 	%r21, %r20, %r19;
	st.global.u32 	[%rd6+24], %r21;
	ld.global.u32 	%r22, [%rd4+28];
	ld.global.u32 	%r23, [%rd5+28];
	add.s32 	%r24, %r23, %r22;
	st.global.u32 	[%rd6+28], %r24;
	ld.global.u32 	%r25, [%rd4+32];
	ld.global.u32 	%r26, [%rd5+32];
	add.s32 	%r27, %r26, %r25;
	st.global.u32 	[%rd6+32], %r27;
	ld.global.u32 	%r28, [%rd4+36];
	ld.global.u32 	%r29, [%rd5+36];
	add.s32 	%r30, %r29, %r28;
	st.global.u32 	[%rd6+36], %r30;
	ret;

}


// ===== COMPILED SASS (sm_100) =====

	.target	sm_100

	.elftype	@"ET_EXEC"


//--------------------- .note.nv.tkinfo           --------------------------
	.section	.note.nv.tkinfo,"",@"SHT_NOTE"
	.sectionflags	@"SHF_NOTE_NV_TKINFO"
	.tkinfo
        /*0018*/ 	.word	0x00000002
        /*0030*/ 	.string	""
        /*0030*/ 	.string	"ptxas"
        /*0030*/ 	.string	"Cuda compilation tools, release 13.0, V13.0.88"
        /*0030*/ 	.string	"Build cuda_13.0.r13.0/compiler.36424714_0"
        /*0030*/ 	.string	"-arch sm_100 -m 64 "



//--------------------- .note.nv.cuinfo           --------------------------
	.section	.note.nv.cuinfo,"",@"SHT_NOTE"
	.sectionflags	@"SHF_NOTE_NV_CUINFO"
        /*0018*/ 	.short	0x0002
        /*001a*/ 	.short	0x0064
        /*001c*/ 	.short	0x0082
	.zero		2


//--------------------- .nv.info                  --------------------------
	.section	.nv.info,"",@"SHT_CUDA_INFO"
	.align	4


	//----- nvinfo : EIATTR_REGCOUNT
	.align		4
        /*0000*/ 	.byte	0x04, 0x2f
        /*0002*/ 	.short	(.L_1 - .L_0)
	.align		4
.L_0:
        /*0004*/ 	.word	index@(_Z3addPiS_S_)
        /*0008*/ 	.word	0x00000012


	//----- nvinfo : EIATTR_FRAME_SIZE
	.align		4
.L_1:
        /*000c*/ 	.byte	0x04, 0x11
        /*000e*/ 	.short	(.L_3 - .L_2)
	.align		4
.L_2:
        /*0010*/ 	.word	index@(_Z3addPiS_S_)
        /*0014*/ 	.word	0x00000000


	//----- nvinfo : EIATTR_MIN_STACK_SIZE
	.align		4
.L_3:
        /*0018*/ 	.byte	0x04, 0x12
        /*001a*/ 	.short	(.L_5 - .L_4)
	.align		4
.L_4:
        /*001c*/ 	.word	index@(_Z3addPiS_S_)
        /*0020*/ 	.word	0x00000000
.L_5:


//--------------------- .nv.compat                --------------------------
	.section	.nv.compat,"",@"SHT_CUDA_COMPAT_INFO"
	.align	4
        /*0000*/ 	.byte	0x02, 0x09, 0x00, 0x00, 0x02, 0x02, 0x01, 0x00, 0x02, 0x05, 0x05, 0x00, 0x03, 0x07, 0x01, 0x01
        /*0010*/ 	.byte	0x02, 0x03, 0x00, 0x00, 0x02, 0x06, 0x01, 0x00, 0x04, 0x0b, 0x08, 0x00, 0x09, 0x00, 0x00, 0x00
        /*0020*/ 	.byte	0x00, 0x00, 0x00, 0x00


//--------------------- .nv.info._Z3addPiS_S_     --------------------------
	.section	.nv.info._Z3addPiS_S_,"",@"SHT_CUDA_INFO"
	.sectionflags	@""
	.align	4


	//----- nvinfo : EIATTR_CUDA_API_VERSION
	.align		4
        /*0000*/ 	.byte	0x04, 0x37
        /*0002*/ 	.short	(.L_7 - .L_6)
.L_6:
        /*0004*/ 	.word	0x00000082


	//----- nvinfo : EIATTR_KPARAM_INFO
	.align		4
.L_7:
        /*0008*/ 	.byte	0x04, 0x17
        /*000a*/ 	.short	(.L_9 - .L_8)
.L_8:
        /*000c*/ 	.word	0x00000000
        /*0010*/ 	.short	0x0002
        /*0012*/ 	.short	0x0010
        /*0014*/ 	.byte	0x00, 0xf5, 0x21, 0x00


	//----- nvinfo : EIATTR_KPARAM_INFO
	.align		4
.L_9:
        /*0018*/ 	.byte	0x04, 0x17
        /*001a*/ 	.short	(.L_11 - .L_10)
.L_10:
        /*001c*/ 	.word	0x00000000
        /*0020*/ 	.short	0x0001
        /*0022*/ 	.short	0x0008
        /*0024*/ 	.byte	0x00, 0xf5, 0x21, 0x00


	//----- nvinfo : EIATTR_KPARAM_INFO
	.align		4
.L_11:
        /*0028*/ 	.byte	0x04, 0x17
        /*002a*/ 	.short	(.L_13 - .L_12)
.L_12:
        /*002c*/ 	.word	0x00000000
        /*0030*/ 	.short	0x0000
        /*0032*/ 	.short	0x0000
        /*0034*/ 	.byte	0x00, 0xf5, 0x21, 0x00


	//----- nvinfo : EIATTR_SPARSE_MMA_MASK
	.align		4
.L_13:
        /*0038*/ 	.byte	0x03, 0x50
        /*003a*/ 	.short	0x0000


	//----- nvinfo : EIATTR_MAXREG_COUNT
	.align		4
        /*003c*/ 	.byte	0x03, 0x1b
        /*003e*/ 	.short	0x00ff


	//----- nvinfo : EIATTR_MERCURY_ISA_VERSION
	.align		4
        /*0040*/ 	.byte	0x03, 0x5f
        /*0042*/ 	.short	0x0101


	//----- nvinfo : EIATTR_VRC_CTA_INIT_COUNT
	.align		4
        /*0044*/ 	.byte	0x02, 0x4a
	.zero		1
	.zero		1


	//----- nvinfo : EIATTR_EXIT_INSTR_OFFSETS
	.align		4
        /*0048*/ 	.byte	0x04, 0x1c
        /*004a*/ 	.short	(.L_15 - .L_14)


	//   ....[0]....
.L_14:
        /*004c*/ 	.word	0x000002d0


	//----- nvinfo : EIATTR_CBANK_PARAM_SIZE
	.align		4
.L_15:
        /*0050*/ 	.byte	0x03, 0x19
        /*0052*/ 	.short	0x0018


	//----- nvinfo : EIATTR_PARAM_CBANK
	.align		4
        /*0054*/ 	.byte	0x04, 0x0a
        /*0056*/ 	.short	(.L_17 - .L_16)
	.align		4
.L_16:
        /*0058*/ 	.word	index@(.nv.constant0._Z3addPiS_S_)
        /*005c*/ 	.short	0x0380
        /*005e*/ 	.short	0x0018


	//----- nvinfo : EIATTR_SW_WAR
	.align		4
.L_17:
        /*0060*/ 	.byte	0x04, 0x36
        /*0062*/ 	.short	(.L_19 - .L_18)
.L_18:
        /*0064*/ 	.word	0x00000008
.L_19:


//--------------------- .nv.callgraph             --------------------------
	.section	.nv.callgraph,"",@"SHT_CUDA_CALLGRAPH"
	.align	4
	.sectionentsize	8
	.align		4
        /*0000*/ 	.word	0x00000000
	.align		4
        /*0004*/ 	.word	0xffffffff
	.align		4
        /*0008*/ 	.word	0x00000000
	.align		4
        /*000c*/ 	.word	0xfffffffe
	.align		4
        /*0010*/ 	.word	0x00000000
	.align		4
        /*0014*/ 	.word	0xfffffffd
	.align		4
        /*0018*/ 	.word	0x00000000
	.align		4
        /*001c*/ 	.word	0xfffffffc


//--------------------- .text._Z3addPiS_S_        --------------------------
	.section	.text._Z3addPiS_S_,"ax",@progbits
	.align	128
        .global         _Z3addPiS_S_
        .type           _Z3addPiS_S_,@function
        .size           _Z3addPiS_S_,(.L_x_1 - _Z3addPiS_S_)
        .other          _Z3addPiS_S_,@"STO_CUDA_ENTRY STV_DEFAULT"
_Z3addPiS_S_:
.text._Z3addPiS_S_:
[----:B------:R-:W-:Y:S08]  /*0000*/  LDC R1, c[0x0][0x37c] ;  /* 0x0000df00ff017b82 */ /* 0x000ff00000000800 */
[----:B------:R-:W0:Y:S01]  /*0010*/  LDC.64 R6, c[0x0][0x380] ;  /* 0x0000e000ff067b82 */ /* 0x000e220000000a00 */
[----:B------:R-:W0:Y:S07]  /*0020*/  LDCU.64 UR4, c[0x0][0x358] ;  /* 0x00006b00ff0477ac */ /* 0x000e2e0008000a00 */
[----:B------:R-:W1:Y:S01]  /*0030*/  LDC.64 R4, c[0x0][0x388] ;  /* 0x0000e200ff047b82 */ /* 0x000e620000000a00 */
[----:B0-----:R-:W2:Y:S04]  /*0040*/  LDG.E R0, desc[UR4][R6.64] ;  /* 0x0000000406007981 */ /* 0x001ea8000c1e1900 */
[----:B-1----:R-:W2:Y:S03]  /*0050*/  LDG.E R9, desc[UR4][R4.64] ;  /* 0x0000000404097981 */ /* 0x002ea6000c1e1900 */
[----:B------:R-:W0:Y:S01]  /*0060*/  LDC.64 R2, c[0x0][0x390] ;  /* 0x0000e400ff027b82 */ /* 0x000e220000000a00 */
[----:B--2---:R-:W-:-:S05]  /*0070*/  IMAD.IADD R9, R0, 0x1, R9 ;  /* 0x0000000100097824 */ /* 0x004fca00078e0209 */
[----:B0-----:R0:W-:Y:S04]  /*0080*/  STG.E desc[UR4][R2.64], R9 ;  /* 0x0000000902007986 */ /* 0x0011e8000c101904 */
[----:B------:R-:W2:Y:S04]  /*0090*/  LDG.E R0, desc[UR4][R6.64+0x4] ;  /* 0x0000040406007981 */ /* 0x000ea8000c1e1900 */
[----:B------:R-:W2:Y:S02]  /*00a0*/  LDG.E R11, desc[UR4][R4.64+0x4] ;  /* 0x00000404040b7981 */ /* 0x000ea4000c1e1900 */
[----:B--2---:R-:W-:-:S05]  /*00b0*/  IMAD.IADD R11, R0, 0x1, R11 ;  /* 0x00000001000b7824 */ /* 0x004fca00078e020b */
[----:B------:R1:W-:Y:S04]  /*00c0*/  STG.E desc[UR4][R2.64+0x4], R11 ;  /* 0x0000040b02007986 */ /* 0x0003e8000c101904 */
[----:B------:R-:W2:Y:S04]  /*00d0*/  LDG.E R0, desc[UR4][R6.64+0x8] ;  /* 0x0000080406007981 */ /* 0x000ea8000c1e1900 */
[----:B------:R-:W2:Y:S02]  /*00e0*/  LDG.E R13, desc[UR4][R4.64+0x8] ;  /* 0x00000804040d7981 */ /* 0x000ea4000c1e1900 */
[----:B--2---:R-:W-:-:S05]  /*00f0*/  IADD3 R13, PT, PT, R0, R13, RZ ;  /* 0x0000000d000d7210 */ /* 0x004fca0007ffe0ff */
[----:B------:R2:W-:Y:S04]  /*0100*/  STG.E desc[UR4][R2.64+0x8], R13 ;  /* 0x0000080d02007986 */ /* 0x0005e8000c101904 */
[----:B------:R-:W3:Y:S04]  /*0110*/  LDG.E R0, desc[UR4][R6.64+0xc] ;  /* 0x00000c0406007981 */ /* 0x000ee8000c1e1900 */
[----:B------:R-:W3:Y:S02]  /*0120*/  LDG.E R15, desc[UR4][R4.64+0xc] ;  /* 0x00000c04040f7981 */ /* 0x000ee4000c1e1900 */
[----:B---3--:R-:W-:-:S05]  /*0130*/  IMAD.IADD R15, R0, 0x1, R15 ;  /* 0x00000001000f7824 */ /* 0x008fca00078e020f */
[----:B------:R3:W-:Y:S04]  /*0140*/  STG.E desc[UR4][R2.64+0xc], R15 ;  /* 0x00000c0f02007986 */ /* 0x0007e8000c101904 */
[----:B------:R-:W4:Y:S04]  /*0150*/  LDG.E R0, desc[UR4][R6.64+0x10] ;  /* 0x0000100406007981 */ /* 0x000f28000c1e1900 */
[----:B0-----:R-:W4:Y:S02]  /*0160*/  LDG.E R9, desc[UR4][R4.64+0x10] ;  /* 0x0000100404097981 */ /* 0x001f24000c1e1900 */
[----:B----4-:R-:W-:-:S05]  /*0170*/  IADD3 R9, PT, PT, R0, R9, RZ ;  /* 0x0000000900097210 */ /* 0x010fca0007ffe0ff */
[----:B------:R0:W-:Y:S04]  /*0180*/  STG.E desc[UR4][R2.64+0x10], R9 ;  /* 0x0000100902007986 */ /* 0x0001e8000c101904 */
[----:B------:R-:W4:Y:S04]  /*0190*/  LDG.E R0, desc[UR4][R6.64+0x14] ;  /* 0x0000140406007981 */ /* 0x000f28000c1e1900 */
[----:B-1----:R-:W4:Y:S02]  /*01a0*/  LDG.E R11, desc[UR4][R4.64+0x14] ;  /* 0x00001404040b7981 */ /* 0x002f24000c1e1900 */
[----:B----4-:R-:W-:-:S05]  /*01b0*/  IMAD.IADD R11, R0, 0x1, R11 ;  /* 0x00000001000b7824 */ /* 0x010fca00078e020b */
[----:B------:R1:W-:Y:S04]  /*01c0*/  STG.E desc[UR4][R2.64+0x14], R11 ;  /* 0x0000140b02007986 */ /* 0x0003e8000c101904 */
[----:B------:R-:W4:Y:S04]  /*01d0*/  LDG.E R0, desc[UR4][R6.64+0x18] ;  /* 0x0000180406007981 */ /* 0x000f28000c1e1900 */
[----:B--2---:R-:W4:Y:S02]  /*01e0*/  LDG.E R13, desc[UR4][R4.64+0x18] ;  /* 0x00001804040d7981 */ /* 0x004f24000c1e1900 */
[----:B----4-:R-:W-:-:S05]  /*01f0*/  IADD3 R13, PT, PT, R0, R13, RZ ;  /* 0x0000000d000d7210 */ /* 0x010fca0007ffe0ff */
[----:B------:R-:W-:Y:S04]  /*0200*/  STG.E desc[UR4][R2.64+0x18], R13 ;  /* 0x0000180d02007986 */ /* 0x000fe8000c101904 */
[----:B------:R-:W2:Y:S04]  /*0210*/  LDG.E R0, desc[UR4][R6.64+0x1c] ;  /* 0x00001c0406007981 */ /* 0x000ea8000c1e1900 */
[----:B---3--:R-:W2:Y:S02]  /*0220*/  LDG.E R15, desc[UR4][R4.64+0x1c] ;  /* 0x00001c04040f7981 */ /* 0x008ea4000c1e1900 */
[----:B--2---:R-:W-:-:S05]  /*0230*/  IMAD.IADD R15, R0, 0x1, R15 ;  /* 0x00000001000f7824 */ /* 0x004fca00078e020f */
[----:B------:R-:W-:Y:S04]  /*0240*/  STG.E desc[UR4][R2.64+0x1c], R15 ;  /* 0x00001c0f02007986 */ /* 0x000fe8000c101904 */
[----:B------:R-:W2:Y:S04]  /*0250*/  LDG.E R0, desc[UR4][R6.64+0x20] ;  /* 0x0000200406007981 */ /* 0x000ea8000c1e1900 */
[----:B0-----:R-:W2:Y:S02]  /*0260*/  LDG.E R9, desc[UR4][R4.64+0x20] ;  /* 0x0000200404097981 */ /* 0x001ea4000c1e1900 */
[----:B--2---:R-:W-:-:S05]  /*0270*/  IADD3 R9, PT, PT, R0, R9, RZ ;  /* 0x0000000900097210 */ /* 0x004fca0007ffe0ff */
[----:B------:R-:W-:Y:S04]  /*0280*/  STG.E desc[UR4][R2.64+0x20], R9 ;  /* 0x0000200902007986 */ /* 0x000fe8000c101904 */
[----:B------:R-:W2:Y:S04]  /*0290*/  LDG.E R0, desc[UR4][R6.64+0x24] ;  /* 0x0000240406007981 */ /* 0x000ea8000c1e1900 */
[----:B-1----:R-:W2:Y:S02]  /*02a0*/  LDG.E R11, desc[UR4][R4.64+0x24] ;  /* 0x00002404040b7981 */ /* 0x002ea4000c1e1900 */
[----:B--2---:R-:W-:-:S05]  /*02b0*/  IADD3 R11, PT, PT, R0, R11, RZ ;  /* 0x0000000b000b7210 */ /* 0x004fca0007ffe0ff */
[----:B------:R-:W-:Y:S01]  /*02c0*/  STG.E desc[UR4][R2.64+0x24], R11 ;  /* 0x0000240b02007986 */ /* 0x000fe2000c101904 */
[----:B------:R-:W-:Y:S05]  /*02d0*/  EXIT ;  /* 0x000000000000794d */ /* 0x000fea0003800000 */
.L_x_0:
[----:B------:R-:W-:-:S00]  /*02e0*/  BRA `(.L_x_0) ;  /* 0xfffffffc00fc7947 */ /* 0x000fc0000383ffff */
[----:B------:R-:W-:-:S00]  /*02f0*/  NOP ;  /* 0x0000000000007918 */ /* 0x000fc00000000000 */
        /* <DEDUP_REMOVED lines=8> */
.L_x_1:


//--------------------- .nv.shared.reserved.0     --------------------------
	.section	.nv.shared.reserved.0,"aw",@nobits
	.weak		__nv_reservedSMEM_offset_0_alias
	.size		__nv_reservedSMEM_offset_0_alias, 0, 64
	.other		__nv_reservedSMEM_offset_0_alias,@"STO_CUDA_RESERVED_SHARED STV_DEFAULT"
__nv_reservedSMEM_offset_0_alias:
	.zero		0
	.zero		64


//--------------------- .nv.constant0._Z3addPiS_S_ --------------------------
	.section	.nv.constant0._Z3addPiS_S_,"a",@progbits
	.sectionflags	@""
	.align	4
.nv.constant0._Z3addPiS_S_:
	.zero		920


//--------------------- SYMBOLS --------------------------

	.type		.nv.reservedSmem.offset0,@object
	.size		.nv.reservedSmem.offset0,0x4
